//
// Generated by NVIDIA NVVM Compiler
//
// Compiler Build ID: CL-36424714
// Cuda compilation tools, release 13.0, V13.0.88
// Based on NVVM 20.0.0
//

.version 9.0
.target sm_100
.address_size 64

	// .globl	_Z28unique_gid_calculation_2d_2dPi
.extern .func  (.param .b32 func_retval0) vprintf
(
	.param .b64 vprintf_param_0,
	.param .b64 vprintf_param_1
)
;
.global .align 1 .b8 $str[103] = {98, 108, 111, 99, 107, 73, 100, 120, 46, 120, 32, 58, 32, 37, 100, 44, 32, 98, 108, 111, 99, 107, 73, 100, 120, 46, 121, 32, 58, 32, 37, 100, 44, 32, 116, 104, 114, 101, 97, 100, 73, 100, 120, 46, 120, 32, 58, 32, 37, 100, 44, 32, 116, 104, 114, 101, 97, 100, 73, 100, 120, 46, 121, 32, 58, 32, 37, 100, 44, 32, 116, 105, 100, 32, 58, 32, 37, 100, 44, 32, 103, 105, 100, 32, 58, 32, 37, 100, 44, 32, 118, 97, 108, 117, 101, 32, 58, 32, 37, 100, 32, 10};

.visible .entry _Z28unique_gid_calculation_2d_2dPi(
	.param .u64 .ptr .align 1 _Z28unique_gid_calculation_2d_2dPi_param_0
)
{
	.local .align 8 .b8 	__local_depot0[32];
	.reg .b64 	%SP;
	.reg .b64 	%SPL;
	.reg .b32 	%r<15>;
	.reg .b64 	%rd<9>;

	mov.u64 	%SPL, __local_depot0;
	cvta.local.u64 	%SP, %SPL;
	ld.param.u64 	%rd1, [_Z28unique_gid_calculation_2d_2dPi_param_0];
	cvta.to.global.u64 	%rd2, %rd1;
	add.u64 	%rd3, %SP, 0;
	add.u64 	%rd4, %SPL, 0;
	mov.u32 	%r1, %ntid.x;
	mov.u32 	%r2, %tid.y;
	mov.u32 	%r3, %tid.x;
	mad.lo.s32 	%r4, %r1, %r2, %r3;
	mov.u32 	%r5, %ntid.y;
	mul.lo.s32 	%r6, %r1, %r5;
	mov.u32 	%r7, %ctaid.x;
	mov.u32 	%r8, %nctaid.x;
	mov.u32 	%r9, %ctaid.y;
	mad.lo.s32 	%r10, %r9, %r8, %r7;
	mad.lo.s32 	%r11, %r6, %r10, %r4;
	mul.wide.s32 	%rd5, %r11, 4;
	add.s64 	%rd6, %rd2, %rd5;
	ld.global.u32 	%r12, [%rd6];
	st.local.v2.u32 	[%rd4], {%r7, %r9};
	st.local.v2.u32 	[%rd4+8], {%r3, %r2};
	st.local.v2.u32 	[%rd4+16], {%r4, %r11};
	st.local.u32 	[%rd4+24], %r12;
	mov.u64 	%rd7, $str;
	cvta.global.u64 	%rd8, %rd7;
	{ // callseq 0, 0
	.param .b64 param0;
	st.param.b64 	[param0], %rd8;
	.param .b64 param1;
	st.param.b64 	[param1], %rd3;
	.param .b32 retval0;
	call.uni (retval0), 
	vprintf, 
	(
	param0, 
	param1
	);
	ld.param.b32 	%r13, [retval0];
	} // callseq 0
	ret;

}


// ===== COMPILED SASS (sm_100) =====

	.target	sm_100

	.elftype	@"ET_EXEC"


//--------------------- .note.nv.tkinfo           --------------------------
	.section	.note.nv.tkinfo,"",@"SHT_NOTE"
	.sectionflags	@"SHF_NOTE_NV_TKINFO"
	.tkinfo
        /*0018*/ 	.word	0x00000002
        /*0030*/ 	.string	""
        /*0030*/ 	.string	"ptxas"
        /*0030*/ 	.string	"Cuda compilation tools, release 13.0, V13.0.88"
        /*0030*/ 	.string	"Build cuda_13.0.r13.0/compiler.36424714_0"
        /*0030*/ 	.string	"-arch sm_100 -m 64 "



//--------------------- .note.nv.cuinfo           --------------------------
	.section	.note.nv.cuinfo,"",@"SHT_NOTE"
	.sectionflags	@"SHF_NOTE_NV_CUINFO"
        /*0018*/ 	.short	0x0002
        /*001a*/ 	.short	0x0064
        /*001c*/ 	.short	0x0082
	.zero		2


//--------------------- .nv.info                  --------------------------
	.section	.nv.info,"",@"SHT_CUDA_INFO"
	.align	4


	//----- nvinfo : EIATTR_REGCOUNT
	.align		4
        /*0000*/ 	.byte	0x04, 0x2f
        /*0002*/ 	.short	(.L_2 - .L_1)
	.align		4
.L_1:
        /*0004*/ 	.word	index@(_Z28unique_gid_calculation_2d_2dPi)
        /*0008*/ 	.word	0x00000018


	//----- nvinfo : EIATTR_FRAME_SIZE
	.align		4
.L_2:
        /*000c*/ 	.byte	0x04, 0x11
        /*000e*/ 	.short	(.L_4 - .L_3)
	.align		4
.L_3:
        /*0010*/ 	.word	index@(_Z28unique_gid_calculation_2d_2dPi)
        /*0014*/ 	.word	0x00000020


	//----- nvinfo : EIATTR_MIN_STACK_SIZE
	.align		4
.L_4:
        /*0018*/ 	.byte	0x04, 0x12
        /*001a*/ 	.short	(.L_6 - .L_5)
	.align		4
.L_5:
        /*001c*/ 	.word	index@(_Z28unique_gid_calculation_2d_2dPi)
        /*0020*/ 	.word	0x00000020
.L_6:


//--------------------- .nv.compat                --------------------------
	.section	.nv.compat,"",@"SHT_CUDA_COMPAT_INFO"
	.align	4
        /*0000*/ 	.byte	0x02, 0x09, 0x00, 0x00, 0x02, 0x02, 0x01, 0x00, 0x02, 0x05, 0x05, 0x00, 0x03, 0x07, 0x01, 0x01
        /*0010*/ 	.byte	0x02, 0x03, 0x00, 0x00, 0x02, 0x06, 0x01, 0x00, 0x04, 0x0b, 0x08, 0x00, 0x09, 0x00, 0x00, 0x00
        /*0020*/ 	.byte	0x00, 0x00, 0x00, 0x00


//--------------------- .nv.info._Z28unique_gid_calculation_2d_2dPi --------------------------
	.section	.nv.info._Z28unique_gid_calculation_2d_2dPi,"",@"SHT_CUDA_INFO"
	.sectionflags	@""
	.align	4


	//----- nvinfo : EIATTR_CUDA_API_VERSION
	.align		4
        /*0000*/ 	.byte	0x04, 0x37
        /*0002*/ 	.short	(.L_8 - .L_7)
.L_7:
        /*0004*/ 	.word	0x00000082


	//----- nvinfo : EIATTR_KPARAM_INFO
	.align		4
.L_8:
        /*0008*/ 	.byte	0x04, 0x17
        /*000a*/ 	.short	(.L_10 - .L_9)
.L_9:
        /*000c*/ 	.word	0x00000000
        /*0010*/ 	.short	0x0000
        /*0012*/ 	.short	0x0000
        /*0014*/ 	.byte	0x00, 0xf5, 0x21, 0x00


	//----- nvinfo : EIATTR_SPARSE_MMA_MASK
	.align		4
.L_10:
        /*0018*/ 	.byte	0x03, 0x50
        /*001a*/ 	.short	0x0000


	//----- nvinfo : EIATTR_MAXREG_COUNT
	.align		4
        /*001c*/ 	.byte	0x03, 0x1b
        /*001e*/ 	.short	0x00ff


	//----- nvinfo : EIATTR_EXTERNS
	.align		4
        /*0020*/ 	.byte	0x04, 0x0f
        /*0022*/ 	.short	(.L_12 - .L_11)


	//   ....[0]....
	.align		4
.L_11:
        /*0024*/ 	.word	index@(vprintf)


	//----- nvinfo : EIATTR_MERCURY_ISA_VERSION
	.align		4
.L_12:
        /*0028*/ 	.byte	0x03, 0x5f
        /*002a*/ 	.short	0x0101


	//----- nvinfo : EIATTR_VRC_CTA_INIT_COUNT
	.align		4
        /*002c*/ 	.byte	0x02, 0x4a
	.zero		1
	.zero		1


	//----- nvinfo : EIATTR_SYSCALL_OFFSETS
	.align		4
        /*0030*/ 	.byte	0x04, 0x46
        /*0032*/ 	.short	(.L_14 - .L_13)


	//   ....[0]....
.L_13:
        /*0034*/ 	.word	0x000001f0


	//----- nvinfo : EIATTR_EXIT_INSTR_OFFSETS
	.align		4
.L_14:
        /*0038*/ 	.byte	0x04, 0x1c
        /*003a*/ 	.short	(.L_16 - .L_15)


	//   ....[0]....
.L_15:
        /*003c*/ 	.word	0x00000200


	//----- nvinfo : EIATTR_CBANK_PARAM_SIZE
	.align		4
.L_16:
        /*0040*/ 	.byte	0x03, 0x19
        /*0042*/ 	.short	0x0008


	//----- nvinfo : EIATTR_PARAM_CBANK
	.align		4
        /*0044*/ 	.byte	0x04, 0x0a
        /*0046*/ 	.short	(.L_18 - .L_17)
	.align		4
.L_17:
        /*0048*/ 	.word	index@(.nv.constant0._Z28unique_gid_calculation_2d_2dPi)
        /*004c*/ 	.short	0x0380
        /*004e*/ 	.short	0x0008


	//----- nvinfo : EIATTR_SW_WAR
	.align		4
.L_18:
        /*0050*/ 	.byte	0x04, 0x36
        /*0052*/ 	.short	(.L_20 - .L_19)
.L_19:
        /*0054*/ 	.word	0x00000008
.L_20:


//--------------------- .nv.callgraph             --------------------------
	.section	.nv.callgraph,"",@"SHT_CUDA_CALLGRAPH"
	.align	4
	.sectionentsize	8
	.align		4
        /*0000*/ 	.word	0x00000000
	.align		4
        /*0004*/ 	.word	0xffffffff
	.align		4
        /*0008*/ 	.word	index@(_Z28unique_gid_calculation_2d_2dPi)
	.align		4
        /*000c*/ 	.word	index@(vprintf)
	.align		4
        /*0010*/ 	.word	0x00000000
	.align		4
        /*0014*/ 	.word	0xfffffffe
	.align		4
        /*0018*/ 	.word	0x00000000
	.align		4
        /*001c*/ 	.word	0xfffffffd
	.align		4
        /*0020*/ 	.word	0x00000000
	.align		4
        /*0024*/ 	.word	0xfffffffc


//--------------------- .nv.constant4             --------------------------
	.section	.nv.constant4,"a",@progbits
	.align	8
	.align		8
.nv.constant4:
        /*0000*/ 	.dword	vprintf
	.align		8
        /*0008*/ 	.dword	$str


//--------------------- .text._Z28unique_gid_calculation_2d_2dPi --------------------------
	.section	.text._Z28unique_gid_calculation_2d_2dPi,"ax",@progbits
	.align	128
        .global         _Z28unique_gid_calculation_2d_2dPi
        .type           _Z28unique_gid_calculation_2d_2dPi,@function
        .size           _Z28unique_gid_calculation_2d_2dPi,(.L_x_2 - _Z28unique_gid_calculation_2d_2dPi)
        .other          _Z28unique_gid_calculation_2d_2dPi,@"STO_CUDA_ENTRY STV_DEFAULT"
_Z28unique_gid_calculation_2d_2dPi:
.text._Z28unique_gid_calculation_2d_2dPi:
[----:B------:R-:W0:Y:S01]  /*0000*/  LDC R1, c[0x0][0x37c] ;  /* 0x0000df00ff017b82 */ /* 0x000e220000000800 */
[----:B------:R-:W1:Y:S01]  /*0010*/  S2R R13, SR_TID.Y ;  /* 0x00000000000d7919 */ /* 0x000e620000002200 */
[----:B------:R-:W2:Y:S06]  /*0020*/  LDCU UR5, c[0x0][0x2fc] ;  /* 0x00005f80ff0577ac */ /* 0x000eac0008000800 */
[----:B------:R-:W3:Y:S01]  /*0030*/  LDC.64 R8, c[0x0][0x380] ;  /* 0x0000e000ff087b82 */ /* 0x000ee20000000a00 */
[----:B0-----:R-:W-:Y:S01]  /*0040*/  IADD3 R1, PT, PT, R1, -0x20, RZ ;  /* 0xffffffe001017810 */ /* 0x001fe20007ffe0ff */
[----:B------:R-:W1:Y:S01]  /*0050*/  S2R R12, SR_TID.X ;  /* 0x00000000000c7919 */ /* 0x000e620000002100 */
[----:B------:R-:W0:Y:S01]  /*0060*/  LDCU UR8, c[0x0][0x360] ;  /* 0x00006c00ff0877ac */ /* 0x000e220008000800 */
[----:B------:R-:W4:Y:S01]  /*0070*/  S2R R14, SR_CTAID.X ;  /* 0x00000000000e7919 */ /* 0x000f220000002500 */
[----:B------:R-:W0:Y:S01]  /*0080*/  LDCU UR4, c[0x0][0x364] ;  /* 0x00006c80ff0477ac */ /* 0x000e220008000800 */
[----:B------:R-:W4:Y:S01]  /*0090*/  S2R R15, SR_CTAID.Y ;  /* 0x00000000000f7919 */ /* 0x000f220000002600 */
[----:B------:R-:W4:Y:S01]  /*00a0*/  LDCU UR9, c[0x0][0x370] ;  /* 0x00006e00ff0977ac */ /* 0x000f220008000800 */
[----:B------:R-:W5:Y:S01]  /*00b0*/  LDCU.64 UR6, c[0x0][0x358] ;  /* 0x00006b00ff0677ac */ /* 0x000f620008000a00 */
[----:B0-----:R-:W-:-:S02]  /*00c0*/  UIMAD UR4, UR8, UR4, URZ ;  /* 0x00000004080472a4 */ /* 0x001fc4000f8e02ff */
[----:B-1----:R-:W-:Y:S02]  /*00d0*/  IMAD R2, R13, UR8, R12 ;  /* 0x000000080d027c24 */ /* 0x002fe4000f8e020c */
[----:B----4-:R-:W-:-:S04]  /*00e0*/  IMAD R3, R15, UR9, R14 ;  /* 0x000000090f037c24 */ /* 0x010fc8000f8e020e */
[----:B------:R-:W-:-:S04]  /*00f0*/  IMAD R3, R3, UR4, R2 ;  /* 0x0000000403037c24 */ /* 0x000fc8000f8e0202 */
[----:B---3--:R-:W-:-:S06]  /*0100*/  IMAD.WIDE R8, R3, 0x4, R8 ;  /* 0x0000000403087825 */ /* 0x008fcc00078e0208 */
[----:B-----5:R-:W3:Y:S01]  /*0110*/  LDG.E R8, desc[UR6][R8.64] ;  /* 0x0000000608087981 */ /* 0x020ee2000c1e1900 */
[----:B------:R-:W-:Y:S01]  /*0120*/  MOV R0, 0x0 ;  /* 0x0000000000007802 */ /* 0x000fe20000000f00 */
[----:B------:R-:W0:Y:S02]  /*0130*/  LDCU UR4, c[0x0][0x2f8] ;  /* 0x00005f00ff0477ac */ /* 0x000e240008000800 */
[----:B------:R1:W-:Y:S01]  /*0140*/  STL.64 [R1+0x8], R12 ;  /* 0x0000080c01007387 */ /* 0x0003e20000100a00 */
[----:B------:R1:W4:Y:S01]  /*0150*/  LDC.64 R10, c[0x4][R0] ;  /* 0x01000000000a7b82 */ /* 0x0003220000000a00 */
[----:B------:R-:W5:Y:S02]  /*0160*/  LDCU.64 UR6, c[0x4][0x8] ;  /* 0x01000100ff0677ac */ /* 0x000f640008000a00 */
[----:B------:R1:W-:Y:S04]  /*0170*/  STL.64 [R1], R14 ;  /* 0x0000000e01007387 */ /* 0x0003e80000100a00 */
[----:B------:R1:W-:Y:S01]  /*0180*/  STL.64 [R1+0x10], R2 ;  /* 0x0000100201007387 */ /* 0x0003e20000100a00 */
[----:B0-----:R-:W-:-:S02]  /*0190*/  IADD3 R6, P0, PT, R1, UR4, RZ ;  /* 0x0000000401067c10 */ /* 0x001fc4000ff1e0ff */
[----:B-----5:R-:W-:Y:S02]  /*01a0*/  MOV R4, UR6 ;  /* 0x0000000600047c02 */ /* 0x020fe40008000f00 */
[----:B------:R-:W-:Y:S02]  /*01b0*/  MOV R5, UR7 ;  /* 0x0000000700057c02 */ /* 0x000fe40008000f00 */
[----:B--2---:R-:W-:Y:S01]  /*01c0*/  IADD3.X R7, PT, PT, RZ, UR5, RZ, P0, !PT ;  /* 0x00000005ff077c10 */ /* 0x004fe200087fe4ff */
[----:B---34-:R1:W-:Y:S06]  /*01d0*/  STL [R1+0x18], R8 ;  /* 0x0000180801007387 */ /* 0x0183ec0000100800 */
[----:B------:R-:W-:-:S07]  /*01e0*/  LEPC R20, `(.L_x_0) ;  /* 0x000000001014794e */ /* 0x000fce0000000000 */
[----:B-1----:R-:W-:Y:S05]  /*01f0*/  CALL.ABS.NOINC R10 ;  /* 0x000000000a007343 */ /* 0x002fea0003c00000 */
.L_x_0:
[----:B------:R-:W-:Y:S05]  /*0200*/  EXIT ;  /* 0x000000000000794d */ /* 0x000fea0003800000 */
.L_x_1:
[----:B------:R-:W-:-:S00]  /*0210*/  BRA `(.L_x_1) ;  /* 0xfffffffc00fc7947 */ /* 0x000fc0000383ffff */
[----:B------:R-:W-:-:S00]  /*0220*/  NOP ;  /* 0x0000000000007918 */ /* 0x000fc00000000000 */
        /* <DEDUP_REMOVED lines=13> */
.L_x_2:


//--------------------- .nv.global.init           --------------------------
	.section	.nv.global.init,"aw",@progbits
.nv.global.init:
	.type		$str,@object
	.size		$str,(.L_0 - $str)
$str:
        /*0000*/ 	.byte	0x62, 0x6c, 0x6f, 0x63, 0x6b, 0x49, 0x64, 0x78, 0x2e, 0x78, 0x20, 0x3a, 0x20, 0x25, 0x64, 0x2c
        /*0010*/ 	.byte	0x20, 0x62, 0x6c, 0x6f, 0x63, 0x6b, 0x49, 0x64, 0x78, 0x2e, 0x79, 0x20, 0x3a, 0x20, 0x25, 0x64
        /*0020*/ 	.byte	0x2c, 0x20, 0x74, 0x68, 0x72, 0x65, 0x61, 0x64, 0x49, 0x64, 0x78, 0x2e, 0x78, 0x20, 0x3a, 0x20
        /*0030*/ 	.byte	0x25, 0x64, 0x2c, 0x20, 0x74, 0x68, 0x72, 0x65, 0x61, 0x64, 0x49, 0x64, 0x78, 0x2e, 0x79, 0x20
        /*0040*/ 	.byte	0x3a, 0x20, 0x25, 0x64, 0x2c, 0x20, 0x74, 0x69, 0x64, 0x20, 0x3a, 0x20, 0x25, 0x64, 0x2c, 0x20
        /*0050*/ 	.byte	0x67, 0x69, 0x64, 0x20, 0x3a, 0x20, 0x25, 0x64, 0x2c, 0x20, 0x76, 0x61, 0x6c, 0x75, 0x65, 0x20
        /*0060*/ 	.byte	0x3a, 0x20, 0x25, 0x64, 0x20, 0x0a, 0x00
.L_0:


//--------------------- .nv.shared.reserved.0     --------------------------
	.section	.nv.shared.reserved.0,"aw",@nobits
	.weak		__nv_reservedSMEM_offset_0_alias
	.size		__nv_reservedSMEM_offset_0_alias, 0, 64
	.other		__nv_reservedSMEM_offset_0_alias,@"STO_CUDA_RESERVED_SHARED STV_DEFAULT"
__nv_reservedSMEM_offset_0_alias:
	.zero		0
	.zero		64


//--------------------- .nv.constant0._Z28unique_gid_calculation_2d_2dPi --------------------------
	.section	.nv.constant0._Z28unique_gid_calculation_2d_2dPi,"a",@progbits
	.sectionflags	@""
	.align	4
.nv.constant0._Z28unique_gid_calculation_2d_2dPi:
	.zero		904


//--------------------- SYMBOLS --------------------------

	.type		.nv.reservedSmem.offset0,@object
	.size		.nv.reservedSmem.offset0,0x4
	.type		vprintf,@function
